//
// Generated by NVIDIA NVVM Compiler
//
// Compiler Build ID: CL-36424714
// Cuda compilation tools, release 13.0, V13.0.88
// Based on NVVM 20.0.0
//

.version 9.0
.target sm_100
.address_size 64

	// .globl	_Z6gpuAddPiS_S_

.visible .entry _Z6gpuAddPiS_S_(
	.param .u64 .ptr .align 1 _Z6gpuAddPiS_S__param_0,
	.param .u64 .ptr .align 1 _Z6gpuAddPiS_S__param_1,
	.param .u64 .ptr .align 1 _Z6gpuAddPiS_S__param_2
)
{
	.reg .pred 	%p<3>;
	.reg .b32 	%r<13>;
	.reg .b64 	%rd<11>;

	ld.param.u64 	%rd4, [_Z6gpuAddPiS_S__param_0];
	ld.param.u64 	%rd5, [_Z6gpuAddPiS_S__param_1];
	ld.param.u64 	%rd6, [_Z6gpuAddPiS_S__param_2];
	mov.u32 	%r6, %tid.x;
	mov.u32 	%r7, %ctaid.x;
	mov.u32 	%r1, %ntid.x;
	mad.lo.s32 	%r12, %r7, %r1, %r6;
	setp.gt.s32 	%p1, %r12, 999999;
	@%p1 bra 	$L__BB0_3;
	mov.u32 	%r8, %nctaid.x;
	mul.lo.s32 	%r3, %r1, %r8;
	cvta.to.global.u64 	%rd1, %rd4;
	cvta.to.global.u64 	%rd2, %rd5;
	cvta.to.global.u64 	%rd3, %rd6;
$L__BB0_2:
	mul.wide.s32 	%rd7, %r12, 4;
	add.s64 	%rd8, %rd1, %rd7;
	ld.global.u32 	%r9, [%rd8];
	add.s64 	%rd9, %rd2, %rd7;
	ld.global.u32 	%r10, [%rd9];
	add.s32 	%r11, %r10, %r9;
	add.s64 	%rd10, %rd3, %rd7;
	st.global.u32 	[%rd10], %r11;
	add.s32 	%r12, %r12, %r3;
	setp.lt.s32 	%p2, %r12, 1000000;
	@%p2 bra 	$L__BB0_2;
$L__BB0_3:
	ret;

}


// ===== COMPILED SASS (sm_100) =====

	.target	sm_100

	.elftype	@"ET_EXEC"


//--------------------- .note.nv.tkinfo           --------------------------
	.section	.note.nv.tkinfo,"",@"SHT_NOTE"
	.sectionflags	@"SHF_NOTE_NV_TKINFO"
	.tkinfo
        /*0018*/ 	.word	0x00000002
        /*0030*/ 	.string	""
        /*0030*/ 	.string	"ptxas"
        /*0030*/ 	.string	"Cuda compilation tools, release 13.0, V13.0.88"
        /*0030*/ 	.string	"Build cuda_13.0.r13.0/compiler.36424714_0"
        /*0030*/ 	.string	"-arch sm_100 -m 64 "



//--------------------- .note.nv.cuinfo           --------------------------
	.section	.note.nv.cuinfo,"",@"SHT_NOTE"
	.sectionflags	@"SHF_NOTE_NV_CUINFO"
        /*0018*/ 	.short	0x0002
        /*001a*/ 	.short	0x0064
        /*001c*/ 	.short	0x0082
	.zero		2


//--------------------- .nv.info                  --------------------------
	.section	.nv.info,"",@"SHT_CUDA_INFO"
	.align	4


	//----- nvinfo : EIATTR_REGCOUNT
	.align		4
        /*0000*/ 	.byte	0x04, 0x2f
        /*0002*/ 	.short	(.L_1 - .L_0)
	.align		4
.L_0:
        /*0004*/ 	.word	index@(_Z6gpuAddPiS_S_)
        /*0008*/ 	.word	0x00000014


	//----- nvinfo : EIATTR_FRAME_SIZE
	.align		4
.L_1:
        /*000c*/ 	.byte	0x04, 0x11
        /*000e*/ 	.short	(.L_3 - .L_2)
	.align		4
.L_2:
        /*0010*/ 	.word	index@(_Z6gpuAddPiS_S_)
        /*0014*/ 	.word	0x00000000


	//----- nvinfo : EIATTR_MIN_STACK_SIZE
	.align		4
.L_3:
        /*0018*/ 	.byte	0x04, 0x12
        /*001a*/ 	.short	(.L_5 - .L_4)
	.align		4
.L_4:
        /*001c*/ 	.word	index@(_Z6gpuAddPiS_S_)
        /*0020*/ 	.word	0x00000000
.L_5:


//--------------------- .nv.compat                --------------------------
	.section	.nv.compat,"",@"SHT_CUDA_COMPAT_INFO"
	.align	4
        /*0000*/ 	.byte	0x02, 0x09, 0x00, 0x00, 0x02, 0x02, 0x01, 0x00, 0x02, 0x05, 0x05, 0x00, 0x03, 0x07, 0x01, 0x01
        /*0010*/ 	.byte	0x02, 0x03, 0x00, 0x00, 0x02, 0x06, 0x01, 0x00, 0x04, 0x0b, 0x08, 0x00, 0x09, 0x00, 0x00, 0x00
        /*0020*/ 	.byte	0x00, 0x00, 0x00, 0x00


//--------------------- .nv.info._Z6gpuAddPiS_S_  --------------------------
	.section	.nv.info._Z6gpuAddPiS_S_,"",@"SHT_CUDA_INFO"
	.sectionflags	@""
	.align	4


	//----- nvinfo : EIATTR_CUDA_API_VERSION
	.align		4
        /*0000*/ 	.byte	0x04, 0x37
        /*0002*/ 	.short	(.L_7 - .L_6)
.L_6:
        /*0004*/ 	.word	0x00000082


	//----- nvinfo : EIATTR_KPARAM_INFO
	.align		4
.L_7:
        /*0008*/ 	.byte	0x04, 0x17
        /*000a*/ 	.short	(.L_9 - .L_8)
.L_8:
        /*000c*/ 	.word	0x00000000
        /*0010*/ 	.short	0x0002
        /*0012*/ 	.short	0x0010
        /*0014*/ 	.byte	0x00, 0xf5, 0x21, 0x00


	//----- nvinfo : EIATTR_KPARAM_INFO
	.align		4
.L_9:
        /*0018*/ 	.byte	0x04, 0x17
        /*001a*/ 	.short	(.L_11 - .L_10)
.L_10:
        /*001c*/ 	.word	0x00000000
        /*0020*/ 	.short	0x0001
        /*0022*/ 	.short	0x0008
        /*0024*/ 	.byte	0x00, 0xf5, 0x21, 0x00


	//----- nvinfo : EIATTR_KPARAM_INFO
	.align		4
.L_11:
        /*0028*/ 	.byte	0x04, 0x17
        /*002a*/ 	.short	(.L_13 - .L_12)
.L_12:
        /*002c*/ 	.word	0x00000000
        /*0030*/ 	.short	0x0000
        /*0032*/ 	.short	0x0000
        /*0034*/ 	.byte	0x00, 0xf5, 0x21, 0x00


	//----- nvinfo : EIATTR_SPARSE_MMA_MASK
	.align		4
.L_13:
        /*0038*/ 	.byte	0x03, 0x50
        /*003a*/ 	.short	0x0000


	//----- nvinfo : EIATTR_MAXREG_COUNT
	.align		4
        /*003c*/ 	.byte	0x03, 0x1b
        /*003e*/ 	.short	0x00ff


	//----- nvinfo : EIATTR_MERCURY_ISA_VERSION
	.align		4
        /*0040*/ 	.byte	0x03, 0x5f
        /*0042*/ 	.short	0x0101


	//----- nvinfo : EIATTR_VRC_CTA_INIT_COUNT
	.align		4
        /*0044*/ 	.byte	0x02, 0x4a
	.zero		1
	.zero		1


	//----- nvinfo : EIATTR_EXIT_INSTR_OFFSETS
	.align		4
        /*0048*/ 	.byte	0x04, 0x1c
        /*004a*/ 	.short	(.L_15 - .L_14)


	//   ....[0]....
.L_14:
        /*004c*/ 	.word	0x00000060


	//   ....[1]....
        /*0050*/ 	.word	0x00000170


	//----- nvinfo : EIATTR_CRS_STACK_SIZE
	.align		4
.L_15:
        /*0054*/ 	.byte	0x04, 0x1e
        /*0056*/ 	.short	(.L_17 - .L_16)
.L_16:
        /*0058*/ 	.word	0x00000000


	//----- nvinfo : EIATTR_CBANK_PARAM_SIZE
	.align		4
.L_17:
        /*005c*/ 	.byte	0x03, 0x19
        /*005e*/ 	.short	0x0018


	//----- nvinfo : EIATTR_PARAM_CBANK
	.align		4
        /*0060*/ 	.byte	0x04, 0x0a
        /*0062*/ 	.short	(.L_19 - .L_18)
	.align		4
.L_18:
        /*0064*/ 	.word	index@(.nv.constant0._Z6gpuAddPiS_S_)
        /*0068*/ 	.short	0x0380
        /*006a*/ 	.short	0x0018


	//----- nvinfo : EIATTR_SW_WAR
	.align		4
.L_19:
        /*006c*/ 	.byte	0x04, 0x36
        /*006e*/ 	.short	(.L_21 - .L_20)
.L_20:
        /*0070*/ 	.word	0x00000008
.L_21:


//--------------------- .nv.callgraph             --------------------------
	.section	.nv.callgraph,"",@"SHT_CUDA_CALLGRAPH"
	.align	4
	.sectionentsize	8
	.align		4
        /*0000*/ 	.word	0x00000000
	.align		4
        /*0004*/ 	.word	0xffffffff
	.align		4
        /*0008*/ 	.word	0x00000000
	.align		4
        /*000c*/ 	.word	0xfffffffe
	.align		4
        /*0010*/ 	.word	0x00000000
	.align		4
        /*0014*/ 	.word	0xfffffffd
	.align		4
        /*0018*/ 	.word	0x00000000
	.align		4
        /*001c*/ 	.word	0xfffffffc


//--------------------- .text._Z6gpuAddPiS_S_     --------------------------
	.section	.text._Z6gpuAddPiS_S_,"ax",@progbits
	.align	128
        .global         _Z6gpuAddPiS_S_
        .type           _Z6gpuAddPiS_S_,@function
        .size           _Z6gpuAddPiS_S_,(.L_x_2 - _Z6gpuAddPiS_S_)
        .other          _Z6gpuAddPiS_S_,@"STO_CUDA_ENTRY STV_DEFAULT"
_Z6gpuAddPiS_S_:
.text._Z6gpuAddPiS_S_:
[----:B------:R-:W-:Y:S01]  /*0000*/  LDC R1, c[0x0][0x37c] ;  /* 0x0000df00ff017b82 */ /* 0x000fe20000000800 */
[----:B------:R-:W0:Y:S07]  /*0010*/  S2R R0, SR_TID.X ;  /* 0x0000000000007919 */ /* 0x000e2e0000002100 */
[----:B------:R-:W0:Y:S08]  /*0020*/  S2UR UR4, SR_CTAID.X ;  /* 0x00000000000479c3 */ /* 0x000e300000002500 */
[----:B------:R-:W0:Y:S02]  /*0030*/  LDC R15, c[0x0][0x360] ;  /* 0x0000d800ff0f7b82 */ /* 0x000e240000000800 */
[----:B0-----:R-:W-:-:S05]  /*0040*/  IMAD R0, R15, UR4, R0 ;  /* 0x000000040f007c24 */ /* 0x001fca000f8e0200 */
[----:B------:R-:W-:-:S13]  /*0050*/  ISETP.GT.AND P0, PT, R0, 0xf423f, PT ;  /* 0x000f423f0000780c */ /* 0x000fda0003f04270 */
[----:B------:R-:W-:Y:S05]  /*0060*/  @P0 EXIT ;  /* 0x000000000000094d */ /* 0x000fea0003800000 */
[----:B------:R-:W0:Y:S01]  /*0070*/  LDC.64 R12, c[0x0][0x390] ;  /* 0x0000e400ff0c7b82 */ /* 0x000e220000000a00 */
[----:B------:R-:W1:Y:S01]  /*0080*/  LDCU UR4, c[0x0][0x370] ;  /* 0x00006e00ff0477ac */ /* 0x000e620008000800 */
[----:B------:R-:W2:Y:S06]  /*0090*/  LDCU.64 UR6, c[0x0][0x358] ;  /* 0x00006b00ff0677ac */ /* 0x000eac0008000a00 */
[----:B------:R-:W3:Y:S08]  /*00a0*/  LDC.64 R8, c[0x0][0x380] ;  /* 0x0000e000ff087b82 */ /* 0x000ef00000000a00 */
[----:B------:R-:W4:Y:S01]  /*00b0*/  LDC.64 R10, c[0x0][0x388] ;  /* 0x0000e200ff0a7b82 */ /* 0x000f220000000a00 */
[----:B-1----:R-:W-:-:S07]  /*00c0*/  IMAD R15, R15, UR4, RZ ;  /* 0x000000040f0f7c24 */ /* 0x002fce000f8e02ff */
.L_x_0:
[----:B---3--:R-:W-:-:S04]  /*00d0*/  IMAD.WIDE R2, R0, 0x4, R8 ;  /* 0x0000000400027825 */ /* 0x008fc800078e0208 */
[C---:B----4-:R-:W-:Y:S02]  /*00e0*/  IMAD.WIDE R4, R0.reuse, 0x4, R10 ;  /* 0x0000000400047825 */ /* 0x050fe400078e020a */
[----:B--2---:R-:W2:Y:S04]  /*00f0*/  LDG.E R2, desc[UR6][R2.64] ;  /* 0x0000000602027981 */ /* 0x004ea8000c1e1900 */
[----:B------:R-:W2:Y:S01]  /*0100*/  LDG.E R5, desc[UR6][R4.64] ;  /* 0x0000000604057981 */ /* 0x000ea2000c1e1900 */
[----:B01----:R-:W-:Y:S01]  /*0110*/  IMAD.WIDE R6, R0, 0x4, R12 ;  /* 0x0000000400067825 */ /* 0x003fe200078e020c */
[----:B------:R-:W-:-:S04]  /*0120*/  IADD3 R0, PT, PT, R15, R0, RZ ;  /* 0x000000000f007210 */ /* 0x000fc80007ffe0ff */
[----:B------:R-:W-:Y:S02]  /*0130*/  ISETP.GE.AND P0, PT, R0, 0xf4240, PT ;  /* 0x000f42400000780c */ /* 0x000fe40003f06270 */
[----:B--2---:R-:W-:-:S05]  /*0140*/  IADD3 R17, PT, PT, R2, R5, RZ ;  /* 0x0000000502117210 */ /* 0x004fca0007ffe0ff */
[----:B------:R1:W-:Y:S06]  /*0150*/  STG.E desc[UR6][R6.64], R17 ;  /* 0x0000001106007986 */ /* 0x0003ec000c101906 */
[----:B------:R-:W-:Y:S05]  /*0160*/  @!P0 BRA `(.L_x_0) ;  /* 0xfffffffc00d88947 */ /* 0x000fea000383ffff */
[----:B------:R-:W-:Y:S05]  /*0170*/  EXIT ;  /* 0x000000000000794d */ /* 0x000fea0003800000 */
.L_x_1:
[----:B------:R-:W-:-:S00]  /*0180*/  BRA `(.L_x_1) ;  /* 0xfffffffc00fc7947 */ /* 0x000fc0000383ffff */
[----:B------:R-:W-:-:S00]  /*0190*/  NOP ;  /* 0x0000000000007918 */ /* 0x000fc00000000000 */
        /* <DEDUP_REMOVED lines=14> */
.L_x_2:


//--------------------- .nv.shared.reserved.0     --------------------------
	.section	.nv.shared.reserved.0,"aw",@nobits
	.weak		__nv_reservedSMEM_offset_0_alias
	.size		__nv_reservedSMEM_offset_0_alias, 0, 64
	.other		__nv_reservedSMEM_offset_0_alias,@"STO_CUDA_RESERVED_SHARED STV_DEFAULT"
__nv_reservedSMEM_offset_0_alias:
	.zero		0
	.zero		64


//--------------------- .nv.constant0._Z6gpuAddPiS_S_ --------------------------
	.section	.nv.constant0._Z6gpuAddPiS_S_,"a",@progbits
	.sectionflags	@""
	.align	4
.nv.constant0._Z6gpuAddPiS_S_:
	.zero		920


//--------------------- SYMBOLS --------------------------

	.type		.nv.reservedSmem.offset0,@object
	.size		.nv.reservedSmem.offset0,0x4
